//
// Generated by NVIDIA NVVM Compiler
//
// Compiler Build ID: CL-36424714
// Cuda compilation tools, release 13.0, V13.0.88
// Based on NVVM 20.0.0
//

.version 9.0
.target sm_100
.address_size 64

	// .globl	default_function_kernel

.visible .entry default_function_kernel(
	.param .u64 .ptr .align 1 default_function_kernel_param_0,
	.param .u64 .ptr .align 1 default_function_kernel_param_1
)
.maxntid 64
{
	.reg .b32 	%r<9>;
	.reg .b32 	%f<2>;
	.reg .b64 	%rd<9>;

	ld.param.u64 	%rd1, [default_function_kernel_param_0];
	ld.param.u64 	%rd2, [default_function_kernel_param_1];
	cvta.to.global.u64 	%rd3, %rd2;
	cvta.to.global.u64 	%rd4, %rd1;
	mov.u32 	%r1, %tid.x;
	shr.u32 	%r2, %r1, 2;
	and.b32  	%r3, %r2, 8;
	and.b32  	%r4, %r2, 6;
	shr.u32 	%r5, %r1, 1;
	and.b32  	%r6, %r5, 1;
	or.b32  	%r7, %r6, %r3;
	or.b32  	%r8, %r7, %r4;
	mul.wide.u32 	%rd5, %r8, 4;
	add.s64 	%rd6, %rd4, %rd5;
	ld.global.nc.f32 	%f1, [%rd6];
	mul.wide.u32 	%rd7, %r1, 4;
	add.s64 	%rd8, %rd3, %rd7;
	st.global.f32 	[%rd8], %f1;
	ret;

}


// ===== COMPILED SASS (sm_100) =====

	.target	sm_100

	.elftype	@"ET_EXEC"


//--------------------- .note.nv.tkinfo           --------------------------
	.section	.note.nv.tkinfo,"",@"SHT_NOTE"
	.sectionflags	@"SHF_NOTE_NV_TKINFO"
	.tkinfo
        /*0018*/ 	.word	0x00000002
        /*0030*/ 	.string	""
        /*0030*/ 	.string	"ptxas"
        /*0030*/ 	.string	"Cuda compilation tools, release 13.0, V13.0.88"
        /*0030*/ 	.string	"Build cuda_13.0.r13.0/compiler.36424714_0"
        /*0030*/ 	.string	"-arch sm_100 -m 64 "



//--------------------- .note.nv.cuinfo           --------------------------
	.section	.note.nv.cuinfo,"",@"SHT_NOTE"
	.sectionflags	@"SHF_NOTE_NV_CUINFO"
        /*0018*/ 	.short	0x0002
        /*001a*/ 	.short	0x0064
        /*001c*/ 	.short	0x0082
	.zero		2


//--------------------- .nv.info                  --------------------------
	.section	.nv.info,"",@"SHT_CUDA_INFO"
	.align	4


	//----- nvinfo : EIATTR_REGCOUNT
	.align		4
        /*0000*/ 	.byte	0x04, 0x2f
        /*0002*/ 	.short	(.L_1 - .L_0)
	.align		4
.L_0:
        /*0004*/ 	.word	index@(default_function_kernel)
        /*0008*/ 	.word	0x0000000a


	//----- nvinfo : EIATTR_FRAME_SIZE
	.align		4
.L_1:
        /*000c*/ 	.byte	0x04, 0x11
        /*000e*/ 	.short	(.L_3 - .L_2)
	.align		4
.L_2:
        /*0010*/ 	.word	index@(default_function_kernel)
        /*0014*/ 	.word	0x00000000


	//----- nvinfo : EIATTR_MIN_STACK_SIZE
	.align		4
.L_3:
        /*0018*/ 	.byte	0x04, 0x12
        /*001a*/ 	.short	(.L_5 - .L_4)
	.align		4
.L_4:
        /*001c*/ 	.word	index@(default_function_kernel)
        /*0020*/ 	.word	0x00000000
.L_5:


//--------------------- .nv.compat                --------------------------
	.section	.nv.compat,"",@"SHT_CUDA_COMPAT_INFO"
	.align	4
        /*0000*/ 	.byte	0x02, 0x09, 0x00, 0x00, 0x02, 0x02, 0x01, 0x00, 0x02, 0x05, 0x05, 0x00, 0x03, 0x07, 0x01, 0x01
        /*0010*/ 	.byte	0x02, 0x03, 0x00, 0x00, 0x02, 0x06, 0x01, 0x00, 0x04, 0x0b, 0x08, 0x00, 0x09, 0x00, 0x00, 0x00
        /*0020*/ 	.byte	0x00, 0x00, 0x00, 0x00


//--------------------- .nv.info.default_function_kernel --------------------------
	.section	.nv.info.default_function_kernel,"",@"SHT_CUDA_INFO"
	.sectionflags	@""
	.align	4


	//----- nvinfo : EIATTR_CUDA_API_VERSION
	.align		4
        /*0000*/ 	.byte	0x04, 0x37
        /*0002*/ 	.short	(.L_7 - .L_6)
.L_6:
        /*0004*/ 	.word	0x00000082


	//----- nvinfo : EIATTR_KPARAM_INFO
	.align		4
.L_7:
        /*0008*/ 	.byte	0x04, 0x17
        /*000a*/ 	.short	(.L_9 - .L_8)
.L_8:
        /*000c*/ 	.word	0x00000000
        /*0010*/ 	.short	0x0001
        /*0012*/ 	.short	0x0008
        /*0014*/ 	.byte	0x00, 0xf5, 0x21, 0x00


	//----- nvinfo : EIATTR_KPARAM_INFO
	.align		4
.L_9:
        /*0018*/ 	.byte	0x04, 0x17
        /*001a*/ 	.short	(.L_11 - .L_10)
.L_10:
        /*001c*/ 	.word	0x00000000
        /*0020*/ 	.short	0x0000
        /*0022*/ 	.short	0x0000
        /*0024*/ 	.byte	0x00, 0xf5, 0x21, 0x00


	//----- nvinfo : EIATTR_SPARSE_MMA_MASK
	.align		4
.L_11:
        /*0028*/ 	.byte	0x03, 0x50
        /*002a*/ 	.short	0x0000


	//----- nvinfo : EIATTR_MAXREG_COUNT
	.align		4
        /*002c*/ 	.byte	0x03, 0x1b
        /*002e*/ 	.short	0x00ff


	//----- nvinfo : EIATTR_MERCURY_ISA_VERSION
	.align		4
        /*0030*/ 	.byte	0x03, 0x5f
        /*0032*/ 	.short	0x0101


	//----- nvinfo : EIATTR_VRC_CTA_INIT_COUNT
	.align		4
        /*0034*/ 	.byte	0x02, 0x4a
	.zero		1
	.zero		1


	//----- nvinfo : EIATTR_EXIT_INSTR_OFFSETS
	.align		4
        /*0038*/ 	.byte	0x04, 0x1c
        /*003a*/ 	.short	(.L_13 - .L_12)


	//   ....[0]....
.L_12:
        /*003c*/ 	.word	0x000000e0


	//----- nvinfo : EIATTR_MAX_THREADS
	.align		4
.L_13:
        /*0040*/ 	.byte	0x04, 0x05
        /*0042*/ 	.short	(.L_15 - .L_14)
.L_14:
        /*0044*/ 	.word	0x00000040
        /*0048*/ 	.word	0x00000001
        /*004c*/ 	.word	0x00000001


	//----- nvinfo : EIATTR_CBANK_PARAM_SIZE
	.align		4
.L_15:
        /*0050*/ 	.byte	0x03, 0x19
        /*0052*/ 	.short	0x0010


	//----- nvinfo : EIATTR_PARAM_CBANK
	.align		4
        /*0054*/ 	.byte	0x04, 0x0a
        /*0056*/ 	.short	(.L_17 - .L_16)
	.align		4
.L_16:
        /*0058*/ 	.word	index@(.nv.constant0.default_function_kernel)
        /*005c*/ 	.short	0x0380
        /*005e*/ 	.short	0x0010


	//----- nvinfo : EIATTR_SW_WAR
	.align		4
.L_17:
        /*0060*/ 	.byte	0x04, 0x36
        /*0062*/ 	.short	(.L_19 - .L_18)
.L_18:
        /*0064*/ 	.word	0x00000008
.L_19:


//--------------------- .nv.callgraph             --------------------------
	.section	.nv.callgraph,"",@"SHT_CUDA_CALLGRAPH"
	.align	4
	.sectionentsize	8
	.align		4
        /*0000*/ 	.word	0x00000000
	.align		4
        /*0004*/ 	.word	0xffffffff
	.align		4
        /*0008*/ 	.word	0x00000000
	.align		4
        /*000c*/ 	.word	0xfffffffe
	.align		4
        /*0010*/ 	.word	0x00000000
	.align		4
        /*0014*/ 	.word	0xfffffffd
	.align		4
        /*0018*/ 	.word	0x00000000
	.align		4
        /*001c*/ 	.word	0xfffffffc


//--------------------- .text.default_function_kernel --------------------------
	.section	.text.default_function_kernel,"ax",@progbits
	.align	128
        .global         default_function_kernel
        .type           default_function_kernel,@function
        .size           default_function_kernel,(.L_x_1 - default_function_kernel)
        .other          default_function_kernel,@"STO_CUDA_ENTRY STV_DEFAULT"
default_function_kernel:
.text.default_function_kernel:
[----:B------:R-:W-:Y:S01]  /*0000*/  LDC R1, c[0x0][0x37c] ;  /* 0x0000df00ff017b82 */ /* 0x000fe20000000800 */
[----:B------:R-:W0:Y:S07]  /*0010*/  S2R R7, SR_TID.X ;  /* 0x0000000000077919 */ /* 0x000e2e0000002100 */
[----:B------:R-:W1:Y:S01]  /*0020*/  LDC.64 R2, c[0x0][0x380] ;  /* 0x0000e000ff027b82 */ /* 0x000e620000000a00 */
[----:B------:R-:W2:Y:S01]  /*0030*/  LDCU.64 UR4, c[0x0][0x358] ;  /* 0x00006b00ff0477ac */ /* 0x000ea20008000a00 */
[----:B0-----:R-:W-:-:S02]  /*0040*/  SHF.R.U32.HI R4, RZ, 0x1, R7 ;  /* 0x00000001ff047819 */ /* 0x001fc40000011607 */
[----:B------:R-:W-:Y:S02]  /*0050*/  SHF.R.U32.HI R0, RZ, 0x2, R7 ;  /* 0x00000002ff007819 */ /* 0x000fe40000011607 */
[----:B------:R-:W-:-:S04]  /*0060*/  LOP3.LUT R5, R4, 0x1, RZ, 0xc0, !PT ;  /* 0x0000000104057812 */ /* 0x000fc800078ec0ff */
[----:B------:R-:W-:-:S04]  /*0070*/  LOP3.LUT R5, R5, 0x8, R0, 0xf8, !PT ;  /* 0x0000000805057812 */ /* 0x000fc800078ef800 */
[----:B------:R-:W-:-:S05]  /*0080*/  LOP3.LUT R5, R5, 0x6, R0, 0xf8, !PT ;  /* 0x0000000605057812 */ /* 0x000fca00078ef800 */
[----:B-1----:R-:W-:Y:S02]  /*0090*/  IMAD.WIDE.U32 R2, R5, 0x4, R2 ;  /* 0x0000000405027825 */ /* 0x002fe400078e0002 */
[----:B------:R-:W0:Y:S04]  /*00a0*/  LDC.64 R4, c[0x0][0x388] ;  /* 0x0000e200ff047b82 */ /* 0x000e280000000a00 */
[----:B--2---:R-:W2:Y:S01]  /*00b0*/  LDG.E.CONSTANT R3, desc[UR4][R2.64] ;  /* 0x0000000402037981 */ /* 0x004ea2000c1e9900 */
[----:B0-----:R-:W-:-:S05]  /*00c0*/  IMAD.WIDE.U32 R4, R7, 0x4, R4 ;  /* 0x0000000407047825 */ /* 0x001fca00078e0004 */
[----:B--2---:R-:W-:Y:S01]  /*00d0*/  STG.E desc[UR4][R4.64], R3 ;  /* 0x0000000304007986 */ /* 0x004fe2000c101904 */
[----:B------:R-:W-:Y:S05]  /*00e0*/  EXIT ;  /* 0x000000000000794d */ /* 0x000fea0003800000 */
.L_x_0:
[----:B------:R-:W-:-:S00]  /*00f0*/  BRA `(.L_x_0) ;  /* 0xfffffffc00fc7947 */ /* 0x000fc0000383ffff */
[----:B------:R-:W-:-:S00]  /*0100*/  NOP ;  /* 0x0000000000007918 */ /* 0x000fc00000000000 */
[----:B------:R-:W-:-:S00]  /*0110*/  NOP ;  /* 0x0000000000007918 */ /* 0x000fc00000000000 */
[----:B------:R-:W-:-:S00]  /*0120*/  NOP ;  /* 0x0000000000007918 */ /* 0x000fc00000000000 */
[----:B------:R-:W-:-:S00]  /*0130*/  NOP ;  /* 0x0000000000007918 */ /* 0x000fc00000000000 */
[----:B------:R-:W-:-:S00]  /*0140*/  NOP ;  /* 0x0000000000007918 */ /* 0x000fc00000000000 */
[----:B------:R-:W-:-:S00]  /*0150*/  NOP ;  /* 0x0000000000007918 */ /* 0x000fc00000000000 */
[----:B------:R-:W-:-:S00]  /*0160*/  NOP ;  /* 0x0000000000007918 */ /* 0x000fc00000000000 */
[----:B------:R-:W-:-:S00]  /*0170*/  NOP ;  /* 0x0000000000007918 */ /* 0x000fc00000000000 */
.L_x_1:


//--------------------- .nv.shared.reserved.0     --------------------------
	.section	.nv.shared.reserved.0,"aw",@nobits
	.weak		__nv_reservedSMEM_offset_0_alias
	.size		__nv_reservedSMEM_offset_0_alias, 0, 64
	.other		__nv_reservedSMEM_offset_0_alias,@"STO_CUDA_RESERVED_SHARED STV_DEFAULT"
__nv_reservedSMEM_offset_0_alias:
	.zero		0
	.zero		64


//--------------------- .nv.constant0.default_function_kernel --------------------------
	.section	.nv.constant0.default_function_kernel,"a",@progbits
	.sectionflags	@""
	.align	4
.nv.constant0.default_function_kernel:
	.zero		912


//--------------------- SYMBOLS --------------------------

	.type		.nv.reservedSmem.offset0,@object
	.size		.nv.reservedSmem.offset0,0x4
